//
// Generated by NVIDIA NVVM Compiler
//
// Compiler Build ID: CL-36424714
// Cuda compilation tools, release 13.0, V13.0.88
// Based on NVVM 20.0.0
//

.version 9.0
.target sm_100
.address_size 64

	// .globl	_Z23conv2d_backward_weightsPKfS0_Pfiiiiii

.visible .entry _Z23conv2d_backward_weightsPKfS0_Pfiiiiii(
	.param .u64 .ptr .align 1 _Z23conv2d_backward_weightsPKfS0_Pfiiiiii_param_0,
	.param .u64 .ptr .align 1 _Z23conv2d_backward_weightsPKfS0_Pfiiiiii_param_1,
	.param .u64 .ptr .align 1 _Z23conv2d_backward_weightsPKfS0_Pfiiiiii_param_2,
	.param .u32 _Z23conv2d_backward_weightsPKfS0_Pfiiiiii_param_3,
	.param .u32 _Z23conv2d_backward_weightsPKfS0_Pfiiiiii_param_4,
	.param .u32 _Z23conv2d_backward_weightsPKfS0_Pfiiiiii_param_5,
	.param .u32 _Z23conv2d_backward_weightsPKfS0_Pfiiiiii_param_6,
	.param .u32 _Z23conv2d_backward_weightsPKfS0_Pfiiiiii_param_7,
	.param .u32 _Z23conv2d_backward_weightsPKfS0_Pfiiiiii_param_8
)
{


	ret;

}
	// .globl	_Z20conv2d_backward_biasPKfPfiiii
.visible .entry _Z20conv2d_backward_biasPKfPfiiii(
	.param .u64 .ptr .align 1 _Z20conv2d_backward_biasPKfPfiiii_param_0,
	.param .u64 .ptr .align 1 _Z20conv2d_backward_biasPKfPfiiii_param_1,
	.param .u32 _Z20conv2d_backward_biasPKfPfiiii_param_2,
	.param .u32 _Z20conv2d_backward_biasPKfPfiiii_param_3,
	.param .u32 _Z20conv2d_backward_biasPKfPfiiii_param_4,
	.param .u32 _Z20conv2d_backward_biasPKfPfiiii_param_5
)
{


	ret;

}


// ===== COMPILED SASS (sm_100) =====

	.target	sm_100

	.elftype	@"ET_EXEC"


//--------------------- .note.nv.tkinfo           --------------------------
	.section	.note.nv.tkinfo,"",@"SHT_NOTE"
	.sectionflags	@"SHF_NOTE_NV_TKINFO"
	.tkinfo
        /*0018*/ 	.word	0x00000002
        /*0030*/ 	.string	""
        /*0030*/ 	.string	"ptxas"
        /*0030*/ 	.string	"Cuda compilation tools, release 13.0, V13.0.88"
        /*0030*/ 	.string	"Build cuda_13.0.r13.0/compiler.36424714_0"
        /*0030*/ 	.string	"-arch sm_100 -m 64 "



//--------------------- .note.nv.cuinfo           --------------------------
	.section	.note.nv.cuinfo,"",@"SHT_NOTE"
	.sectionflags	@"SHF_NOTE_NV_CUINFO"
        /*0018*/ 	.short	0x0002
        /*001a*/ 	.short	0x0064
        /*001c*/ 	.short	0x0082
	.zero		2


//--------------------- .nv.info                  --------------------------
	.section	.nv.info,"",@"SHT_CUDA_INFO"
	.align	4


	//----- nvinfo : EIATTR_REGCOUNT
	.align		4
        /*0000*/ 	.byte	0x04, 0x2f
        /*0002*/ 	.short	(.L_1 - .L_0)
	.align		4
.L_0:
        /*0004*/ 	.word	index@(_Z23conv2d_backward_weightsPKfS0_Pfiiiiii)
        /*0008*/ 	.word	0x00000004


	//----- nvinfo : EIATTR_FRAME_SIZE
	.align		4
.L_1:
        /*000c*/ 	.byte	0x04, 0x11
        /*000e*/ 	.short	(.L_3 - .L_2)
	.align		4
.L_2:
        /*0010*/ 	.word	index@(_Z23conv2d_backward_weightsPKfS0_Pfiiiiii)
        /*0014*/ 	.word	0x00000000


	//----- nvinfo : EIATTR_REGCOUNT
	.align		4
.L_3:
        /*0018*/ 	.byte	0x04, 0x2f
        /*001a*/ 	.short	(.L_5 - .L_4)
	.align		4
.L_4:
        /*001c*/ 	.word	index@(_Z20conv2d_backward_biasPKfPfiiii)
        /*0020*/ 	.word	0x00000004


	//----- nvinfo : EIATTR_FRAME_SIZE
	.align		4
.L_5:
        /*0024*/ 	.byte	0x04, 0x11
        /*0026*/ 	.short	(.L_7 - .L_6)
	.align		4
.L_6:
        /*0028*/ 	.word	index@(_Z20conv2d_backward_biasPKfPfiiii)
        /*002c*/ 	.word	0x00000000


	//----- nvinfo : EIATTR_MIN_STACK_SIZE
	.align		4
.L_7:
        /*0030*/ 	.byte	0x04, 0x12
        /*0032*/ 	.short	(.L_9 - .L_8)
	.align		4
.L_8:
        /*0034*/ 	.word	index@(_Z20conv2d_backward_biasPKfPfiiii)
        /*0038*/ 	.word	0x00000000


	//----- nvinfo : EIATTR_MIN_STACK_SIZE
	.align		4
.L_9:
        /*003c*/ 	.byte	0x04, 0x12
        /*003e*/ 	.short	(.L_11 - .L_10)
	.align		4
.L_10:
        /*0040*/ 	.word	index@(_Z23conv2d_backward_weightsPKfS0_Pfiiiiii)
        /*0044*/ 	.word	0x00000000
.L_11:


//--------------------- .nv.compat                --------------------------
	.section	.nv.compat,"",@"SHT_CUDA_COMPAT_INFO"
	.align	4
        /*0000*/ 	.byte	0x02, 0x09, 0x00, 0x00, 0x02, 0x02, 0x01, 0x00, 0x02, 0x05, 0x05, 0x00, 0x03, 0x07, 0x01, 0x01
        /*0010*/ 	.byte	0x02, 0x03, 0x00, 0x00, 0x02, 0x06, 0x01, 0x00, 0x04, 0x0b, 0x08, 0x00, 0x09, 0x00, 0x00, 0x00
        /*0020*/ 	.byte	0x00, 0x00, 0x00, 0x00


//--------------------- .nv.info._Z20conv2d_backward_biasPKfPfiiii --------------------------
	.section	.nv.info._Z20conv2d_backward_biasPKfPfiiii,"",@"SHT_CUDA_INFO"
	.sectionflags	@""
	.align	4


	//----- nvinfo : EIATTR_CUDA_API_VERSION
	.align		4
        /*0000*/ 	.byte	0x04, 0x37
        /*0002*/ 	.short	(.L_13 - .L_12)
.L_12:
        /*0004*/ 	.word	0x00000082


	//----- nvinfo : EIATTR_KPARAM_INFO
	.align		4
.L_13:
        /*0008*/ 	.byte	0x04, 0x17
        /*000a*/ 	.short	(.L_15 - .L_14)
.L_14:
        /*000c*/ 	.word	0x00000000
        /*0010*/ 	.short	0x0005
        /*0012*/ 	.short	0x001c
        /*0014*/ 	.byte	0x00, 0xf0, 0x11, 0x00


	//----- nvinfo : EIATTR_KPARAM_INFO
	.align		4
.L_15:
        /*0018*/ 	.byte	0x04, 0x17
        /*001a*/ 	.short	(.L_17 - .L_16)
.L_16:
        /*001c*/ 	.word	0x00000000
        /*0020*/ 	.short	0x0004
        /*0022*/ 	.short	0x0018
        /*0024*/ 	.byte	0x00, 0xf0, 0x11, 0x00


	//----- nvinfo : EIATTR_KPARAM_INFO
	.align		4
.L_17:
        /*0028*/ 	.byte	0x04, 0x17
        /*002a*/ 	.short	(.L_19 - .L_18)
.L_18:
        /*002c*/ 	.word	0x00000000
        /*0030*/ 	.short	0x0003
        /*0032*/ 	.short	0x0014
        /*0034*/ 	.byte	0x00, 0xf0, 0x11, 0x00


	//----- nvinfo : EIATTR_KPARAM_INFO
	.align		4
.L_19:
        /*0038*/ 	.byte	0x04, 0x17
        /*003a*/ 	.short	(.L_21 - .L_20)
.L_20:
        /*003c*/ 	.word	0x00000000
        /*0040*/ 	.short	0x0002
        /*0042*/ 	.short	0x0010
        /*0044*/ 	.byte	0x00, 0xf0, 0x11, 0x00


	//----- nvinfo : EIATTR_KPARAM_INFO
	.align		4
.L_21:
        /*0048*/ 	.byte	0x04, 0x17
        /*004a*/ 	.short	(.L_23 - .L_22)
.L_22:
        /*004c*/ 	.word	0x00000000
        /*0050*/ 	.short	0x0001
        /*0052*/ 	.short	0x0008
        /*0054*/ 	.byte	0x00, 0xf5, 0x21, 0x00


	//----- nvinfo : EIATTR_KPARAM_INFO
	.align		4
.L_23:
        /*0058*/ 	.byte	0x04, 0x17
        /*005a*/ 	.short	(.L_25 - .L_24)
.L_24:
        /*005c*/ 	.word	0x00000000
        /*0060*/ 	.short	0x0000
        /*0062*/ 	.short	0x0000
        /*0064*/ 	.byte	0x00, 0xf5, 0x21, 0x00


	//----- nvinfo : EIATTR_SPARSE_MMA_MASK
	.align		4
.L_25:
        /*0068*/ 	.byte	0x03, 0x50
        /*006a*/ 	.short	0x0000


	//----- nvinfo : EIATTR_MAXREG_COUNT
	.align		4
        /*006c*/ 	.byte	0x03, 0x1b
        /*006e*/ 	.short	0x00ff


	//----- nvinfo : EIATTR_MERCURY_ISA_VERSION
	.align		4
        /*0070*/ 	.byte	0x03, 0x5f
        /*0072*/ 	.short	0x0101


	//----- nvinfo : EIATTR_VRC_CTA_INIT_COUNT
	.align		4
        /*0074*/ 	.byte	0x02, 0x4a
	.zero		1
	.zero		1


	//----- nvinfo : EIATTR_EXIT_INSTR_OFFSETS
	.align		4
        /*0078*/ 	.byte	0x04, 0x1c
        /*007a*/ 	.short	(.L_27 - .L_26)


	//   ....[0]....
.L_26:
        /*007c*/ 	.word	0x00000010


	//----- nvinfo : EIATTR_CBANK_PARAM_SIZE
	.align		4
.L_27:
        /*0080*/ 	.byte	0x03, 0x19
        /*0082*/ 	.short	0x0020


	//----- nvinfo : EIATTR_PARAM_CBANK
	.align		4
        /*0084*/ 	.byte	0x04, 0x0a
        /*0086*/ 	.short	(.L_29 - .L_28)
	.align		4
.L_28:
        /*0088*/ 	.word	index@(.nv.constant0._Z20conv2d_backward_biasPKfPfiiii)
        /*008c*/ 	.short	0x0380
        /*008e*/ 	.short	0x0020


	//----- nvinfo : EIATTR_SW_WAR
	.align		4
.L_29:
        /*0090*/ 	.byte	0x04, 0x36
        /*0092*/ 	.short	(.L_31 - .L_30)
.L_30:
        /*0094*/ 	.word	0x00000008
.L_31:


//--------------------- .nv.info._Z23conv2d_backward_weightsPKfS0_Pfiiiiii --------------------------
	.section	.nv.info._Z23conv2d_backward_weightsPKfS0_Pfiiiiii,"",@"SHT_CUDA_INFO"
	.sectionflags	@""
	.align	4


	//----- nvinfo : EIATTR_CUDA_API_VERSION
	.align		4
        /*0000*/ 	.byte	0x04, 0x37
        /*0002*/ 	.short	(.L_33 - .L_32)
.L_32:
        /*0004*/ 	.word	0x00000082


	//----- nvinfo : EIATTR_KPARAM_INFO
	.align		4
.L_33:
        /*0008*/ 	.byte	0x04, 0x17
        /*000a*/ 	.short	(.L_35 - .L_34)
.L_34:
        /*000c*/ 	.word	0x00000000
        /*0010*/ 	.short	0x0008
        /*0012*/ 	.short	0x002c
        /*0014*/ 	.byte	0x00, 0xf0, 0x11, 0x00


	//----- nvinfo : EIATTR_KPARAM_INFO
	.align		4
.L_35:
        /*0018*/ 	.byte	0x04, 0x17
        /*001a*/ 	.short	(.L_37 - .L_36)
.L_36:
        /*001c*/ 	.word	0x00000000
        /*0020*/ 	.short	0x0007
        /*0022*/ 	.short	0x0028
        /*0024*/ 	.byte	0x00, 0xf0, 0x11, 0x00


	//----- nvinfo : EIATTR_KPARAM_INFO
	.align		4
.L_37:
        /*0028*/ 	.byte	0x04, 0x17
        /*002a*/ 	.short	(.L_39 - .L_38)
.L_38:
        /*002c*/ 	.word	0x00000000
        /*0030*/ 	.short	0x0006
        /*0032*/ 	.short	0x0024
        /*0034*/ 	.byte	0x00, 0xf0, 0x11, 0x00


	//----- nvinfo : EIATTR_KPARAM_INFO
	.align		4
.L_39:
        /*0038*/ 	.byte	0x04, 0x17
        /*003a*/ 	.short	(.L_41 - .L_40)
.L_40:
        /*003c*/ 	.word	0x00000000
        /*0040*/ 	.short	0x0005
        /*0042*/ 	.short	0x0020
        /*0044*/ 	.byte	0x00, 0xf0, 0x11, 0x00


	//----- nvinfo : EIATTR_KPARAM_INFO
	.align		4
.L_41:
        /*0048*/ 	.byte	0x04, 0x17
        /*004a*/ 	.short	(.L_43 - .L_42)
.L_42:
        /*004c*/ 	.word	0x00000000
        /*0050*/ 	.short	0x0004
        /*0052*/ 	.short	0x001c
        /*0054*/ 	.byte	0x00, 0xf0, 0x11, 0x00


	//----- nvinfo : EIATTR_KPARAM_INFO
	.align		4
.L_43:
        /*0058*/ 	.byte	0x04, 0x17
        /*005a*/ 	.short	(.L_45 - .L_44)
.L_44:
        /*005c*/ 	.word	0x00000000
        /*0060*/ 	.short	0x0003
        /*0062*/ 	.short	0x0018
        /*0064*/ 	.byte	0x00, 0xf0, 0x11, 0x00


	//----- nvinfo : EIATTR_KPARAM_INFO
	.align		4
.L_45:
        /*0068*/ 	.byte	0x04, 0x17
        /*006a*/ 	.short	(.L_47 - .L_46)
.L_46:
        /*006c*/ 	.word	0x00000000
        /*0070*/ 	.short	0x0002
        /*0072*/ 	.short	0x0010
        /*0074*/ 	.byte	0x00, 0xf5, 0x21, 0x00


	//----- nvinfo : EIATTR_KPARAM_INFO
	.align		4
.L_47:
        /*0078*/ 	.byte	0x04, 0x17
        /*007a*/ 	.short	(.L_49 - .L_48)
.L_48:
        /*007c*/ 	.word	0x00000000
        /*0080*/ 	.short	0x0001
        /*0082*/ 	.short	0x0008
        /*0084*/ 	.byte	0x00, 0xf5, 0x21, 0x00


	//----- nvinfo : EIATTR_KPARAM_INFO
	.align		4
.L_49:
        /*0088*/ 	.byte	0x04, 0x17
        /*008a*/ 	.short	(.L_51 - .L_50)
.L_50:
        /*008c*/ 	.word	0x00000000
        /*0090*/ 	.short	0x0000
        /*0092*/ 	.short	0x0000
        /*0094*/ 	.byte	0x00, 0xf5, 0x21, 0x00


	//----- nvinfo : EIATTR_SPARSE_MMA_MASK
	.align		4
.L_51:
        /*0098*/ 	.byte	0x03, 0x50
        /*009a*/ 	.short	0x0000


	//----- nvinfo : EIATTR_MAXREG_COUNT
	.align		4
        /*009c*/ 	.byte	0x03, 0x1b
        /*009e*/ 	.short	0x00ff


	//----- nvinfo : EIATTR_MERCURY_ISA_VERSION
	.align		4
        /*00a0*/ 	.byte	0x03, 0x5f
        /*00a2*/ 	.short	0x0101


	//----- nvinfo : EIATTR_VRC_CTA_INIT_COUNT
	.align		4
        /*00a4*/ 	.byte	0x02, 0x4a
	.zero		1
	.zero		1


	//----- nvinfo : EIATTR_EXIT_INSTR_OFFSETS
	.align		4
        /*00a8*/ 	.byte	0x04, 0x1c
        /*00aa*/ 	.short	(.L_53 - .L_52)


	//   ....[0]....
.L_52:
        /*00ac*/ 	.word	0x00000010


	//----- nvinfo : EIATTR_CBANK_PARAM_SIZE
	.align		4
.L_53:
        /*00b0*/ 	.byte	0x03, 0x19
        /*00b2*/ 	.short	0x0030


	//----- nvinfo : EIATTR_PARAM_CBANK
	.align		4
        /*00b4*/ 	.byte	0x04, 0x0a
        /*00b6*/ 	.short	(.L_55 - .L_54)
	.align		4
.L_54:
        /*00b8*/ 	.word	index@(.nv.constant0._Z23conv2d_backward_weightsPKfS0_Pfiiiiii)
        /*00bc*/ 	.short	0x0380
        /*00be*/ 	.short	0x0030


	//----- nvinfo : EIATTR_SW_WAR
	.align		4
.L_55:
        /*00c0*/ 	.byte	0x04, 0x36
        /*00c2*/ 	.short	(.L_57 - .L_56)
.L_56:
        /*00c4*/ 	.word	0x00000008
.L_57:


//--------------------- .nv.callgraph             --------------------------
	.section	.nv.callgraph,"",@"SHT_CUDA_CALLGRAPH"
	.align	4
	.sectionentsize	8
	.align		4
        /*0000*/ 	.word	0x00000000
	.align		4
        /*0004*/ 	.word	0xffffffff
	.align		4
        /*0008*/ 	.word	0x00000000
	.align		4
        /*000c*/ 	.word	0xfffffffe
	.align		4
        /*0010*/ 	.word	0x00000000
	.align		4
        /*0014*/ 	.word	0xfffffffd
	.align		4
        /*0018*/ 	.word	0x00000000
	.align		4
        /*001c*/ 	.word	0xfffffffc


//--------------------- .text._Z20conv2d_backward_biasPKfPfiiii --------------------------
	.section	.text._Z20conv2d_backward_biasPKfPfiiii,"ax",@progbits
	.align	128
        .global         _Z20conv2d_backward_biasPKfPfiiii
        .type           _Z20conv2d_backward_biasPKfPfiiii,@function
        .size           _Z20conv2d_backward_biasPKfPfiiii,(.L_x_2 - _Z20conv2d_backward_biasPKfPfiiii)
        .other          _Z20conv2d_backward_biasPKfPfiiii,@"STO_CUDA_ENTRY STV_DEFAULT"
_Z20conv2d_backward_biasPKfPfiiii:
.text._Z20conv2d_backward_biasPKfPfiiii:
[----:B------:R-:W-:Y:S01]  /*0000*/  LDC R1, c[0x0][0x37c] ;  /* 0x0000df00ff017b82 */ /* 0x000fe20000000800 */
[----:B------:R-:W-:Y:S05]  /*0010*/  EXIT ;  /* 0x000000000000794d */ /* 0x000fea0003800000 */
.L_x_0:
[----:B------:R-:W-:-:S00]  /*0020*/  BRA `(.L_x_0) ;  /* 0xfffffffc00fc7947 */ /* 0x000fc0000383ffff */
[----:B------:R-:W-:-:S00]  /*0030*/  NOP ;  /* 0x0000000000007918 */ /* 0x000fc00000000000 */
        /* <DEDUP_REMOVED lines=12> */
.L_x_2:


//--------------------- .text._Z23conv2d_backward_weightsPKfS0_Pfiiiiii --------------------------
	.section	.text._Z23conv2d_backward_weightsPKfS0_Pfiiiiii,"ax",@progbits
	.align	128
        .global         _Z23conv2d_backward_weightsPKfS0_Pfiiiiii
        .type           _Z23conv2d_backward_weightsPKfS0_Pfiiiiii,@function
        .size           _Z23conv2d_backward_weightsPKfS0_Pfiiiiii,(.L_x_3 - _Z23conv2d_backward_weightsPKfS0_Pfiiiiii)
        .other          _Z23conv2d_backward_weightsPKfS0_Pfiiiiii,@"STO_CUDA_ENTRY STV_DEFAULT"
_Z23conv2d_backward_weightsPKfS0_Pfiiiiii:
.text._Z23conv2d_backward_weightsPKfS0_Pfiiiiii:
[----:B------:R-:W-:Y:S01]  /*0000*/  LDC R1, c[0x0][0x37c] ;  /* 0x0000df00ff017b82 */ /* 0x000fe20000000800 */
[----:B------:R-:W-:Y:S05]  /*0010*/  EXIT ;  /* 0x000000000000794d */ /* 0x000fea0003800000 */
.L_x_1:
        /* <DEDUP_REMOVED lines=14> */
.L_x_3:


//--------------------- .nv.shared.reserved.0     --------------------------
	.section	.nv.shared.reserved.0,"aw",@nobits
	.weak		__nv_reservedSMEM_offset_0_alias
	.size		__nv_reservedSMEM_offset_0_alias, 0, 64
	.other		__nv_reservedSMEM_offset_0_alias,@"STO_CUDA_RESERVED_SHARED STV_DEFAULT"
__nv_reservedSMEM_offset_0_alias:
	.zero		0
	.zero		64


//--------------------- .nv.constant0._Z20conv2d_backward_biasPKfPfiiii --------------------------
	.section	.nv.constant0._Z20conv2d_backward_biasPKfPfiiii,"a",@progbits
	.sectionflags	@""
	.align	4
.nv.constant0._Z20conv2d_backward_biasPKfPfiiii:
	.zero		928


//--------------------- .nv.constant0._Z23conv2d_backward_weightsPKfS0_Pfiiiiii --------------------------
	.section	.nv.constant0._Z23conv2d_backward_weightsPKfS0_Pfiiiiii,"a",@progbits
	.sectionflags	@""
	.align	4
.nv.constant0._Z23conv2d_backward_weightsPKfS0_Pfiiiiii:
	.zero		944


//--------------------- SYMBOLS --------------------------

	.type		.nv.reservedSmem.offset0,@object
	.size		.nv.reservedSmem.offset0,0x4
